	.headerflags	@"EF_CUDA_TEXMODE_UNIFIED EF_CUDA_64BIT_ADDRESS EF_CUDA_ACCELERATORS EF_CUDA_SM90 EF_CUDA_VIRTUAL_SM(EF_CUDA_SM90)"
	.elftype	@"ET_EXEC"


//--------------------- .nv.info                  --------------------------
	.section	.nv.info,"",@"SHT_CUDA_INFO"
	.align	4


	//----- nvinfo : EIATTR_REGCOUNT
	.align		4
        /*0000*/ 	.byte	0x04, 0x2f
        /*0002*/ 	.short	(.L_3 - .L_2)
	.align		4
.L_2:
        /*0004*/ 	.word	index@(triton_poi_fused__native_batch_norm_legit_no_training_convolution_relu_36)
        /*0008*/ 	.word	0x00000020


	//----- nvinfo : EIATTR_MIN_STACK_SIZE
	.align		4
.L_3:
        /*000c*/ 	.byte	0x04, 0x12
        /*000e*/ 	.short	(.L_5 - .L_4)
	.align		4
.L_4:
        /*0010*/ 	.word	index@(triton_poi_fused__native_batch_norm_legit_no_training_convolution_relu_36)
        /*0014*/ 	.word	0x00000000


	//----- nvinfo : EIATTR_FRAME_SIZE
	.align		4
.L_5:
        /*0018*/ 	.byte	0x04, 0x11
        /*001a*/ 	.short	(.L_7 - .L_6)
	.align		4
.L_6:
        /*001c*/ 	.word	index@(triton_poi_fused__native_batch_norm_legit_no_training_convolution_relu_36)
        /*0020*/ 	.word	0x00000000


	//----- nvinfo : EIATTR_MIN_STACK_SIZE
	.align		4
.L_7:
        /*0024*/ 	.byte	0x04, 0x12
        /*0026*/ 	.short	(.L_9 - .L_8)
	.align		4
.L_8:
        /*0028*/ 	.word	index@(triton_poi_fused__native_batch_norm_legit_no_training_convolution_relu_36)
        /*002c*/ 	.word	0x00000000
.L_9:


//--------------------- .nv.info.triton_poi_fused__native_batch_norm_legit_no_training_convolution_relu_36 --------------------------
	.section	.nv.info.triton_poi_fused__native_batch_norm_legit_no_training_convolution_relu_36,"",@"SHT_CUDA_INFO"
	.sectionflags	@""
	.align	4


	//----- nvinfo : EIATTR_CUDA_API_VERSION
	.align		4
        /*0000*/ 	.byte	0x04, 0x37
        /*0002*/ 	.short	(.L_11 - .L_10)
.L_10:
        /*0004*/ 	.word	0x0000007c


	//----- nvinfo : EIATTR_KPARAM_INFO
	.align		4
.L_11:
        /*0008*/ 	.byte	0x04, 0x17
        /*000a*/ 	.short	(.L_13 - .L_12)
.L_12:
        /*000c*/ 	.word	0x00000000
        /*0010*/ 	.short	0x0007
        /*0012*/ 	.short	0x0038
        /*0014*/ 	.byte	0x00, 0xf0, 0x11, 0x00


	//----- nvinfo : EIATTR_KPARAM_INFO
	.align		4
.L_13:
        /*0018*/ 	.byte	0x04, 0x17
        /*001a*/ 	.short	(.L_15 - .L_14)
.L_14:
        /*001c*/ 	.word	0x00000000
        /*0020*/ 	.short	0x0006
        /*0022*/ 	.short	0x0030
        /*0024*/ 	.byte	0x00, 0xf4, 0x21, 0x00


	//----- nvinfo : EIATTR_KPARAM_INFO
	.align		4
.L_15:
        /*0028*/ 	.byte	0x04, 0x17
        /*002a*/ 	.short	(.L_17 - .L_16)
.L_16:
        /*002c*/ 	.word	0x00000000
        /*0030*/ 	.short	0x0005
        /*0032*/ 	.short	0x0028
        /*0034*/ 	.byte	0x00, 0xf4, 0x21, 0x00


	//----- nvinfo : EIATTR_KPARAM_INFO
	.align		4
.L_17:
        /*0038*/ 	.byte	0x04, 0x17
        /*003a*/ 	.short	(.L_19 - .L_18)
.L_18:
        /*003c*/ 	.word	0x00000000
        /*0040*/ 	.short	0x0004
        /*0042*/ 	.short	0x0020
        /*0044*/ 	.byte	0x00, 0xf4, 0x21, 0x00


	//----- nvinfo : EIATTR_KPARAM_INFO
	.align		4
.L_19:
        /*0048*/ 	.byte	0x04, 0x17
        /*004a*/ 	.short	(.L_21 - .L_20)
.L_20:
        /*004c*/ 	.word	0x00000000
        /*0050*/ 	.short	0x0003
        /*0052*/ 	.short	0x0018
        /*0054*/ 	.byte	0x00, 0xf4, 0x21, 0x00


	//----- nvinfo : EIATTR_KPARAM_INFO
	.align		4
.L_21:
        /*0058*/ 	.byte	0x04, 0x17
        /*005a*/ 	.short	(.L_23 - .L_22)
.L_22:
        /*005c*/ 	.word	0x00000000
        /*0060*/ 	.short	0x0002
        /*0062*/ 	.short	0x0010
        /*0064*/ 	.byte	0x00, 0xf4, 0x21, 0x00


	//----- nvinfo : EIATTR_KPARAM_INFO
	.align		4
.L_23:
        /*0068*/ 	.byte	0x04, 0x17
        /*006a*/ 	.short	(.L_25 - .L_24)
.L_24:
        /*006c*/ 	.word	0x00000000
        /*0070*/ 	.short	0x0001
        /*0072*/ 	.short	0x0008
        /*0074*/ 	.byte	0x00, 0xf4, 0x21, 0x00


	//----- nvinfo : EIATTR_KPARAM_INFO
	.align		4
.L_25:
        /*0078*/ 	.byte	0x04, 0x17
        /*007a*/ 	.short	(.L_27 - .L_26)
.L_26:
        /*007c*/ 	.word	0x00000000
        /*0080*/ 	.short	0x0000
        /*0082*/ 	.short	0x0000
        /*0084*/ 	.byte	0x00, 0xf4, 0x21, 0x00


	//----- nvinfo : EIATTR_SPARSE_MMA_MASK
	.align		4
.L_27:
        /*0088*/ 	.byte	0x03, 0x50
        /*008a*/ 	.short	0x0000


	//----- nvinfo : EIATTR_MAXREG_COUNT
	.align		4
        /*008c*/ 	.byte	0x03, 0x1b
        /*008e*/ 	.short	0x00ff


	//----- nvinfo : EIATTR_EXIT_INSTR_OFFSETS
	.align		4
        /*0090*/ 	.byte	0x04, 0x1c
        /*0092*/ 	.short	(.L_29 - .L_28)


	//   ....[0]....
.L_28:
        /*0094*/ 	.word	0x00000890


	//----- nvinfo : EIATTR_REQNTID
	.align		4
.L_29:
        /*0098*/ 	.byte	0x04, 0x10
        /*009a*/ 	.short	(.L_31 - .L_30)
.L_30:
        /*009c*/ 	.word	0x00000080
        /*00a0*/ 	.word	0x00000001
        /*00a4*/ 	.word	0x00000001


	//----- nvinfo : EIATTR_CBANK_PARAM_SIZE
	.align		4
.L_31:
        /*00a8*/ 	.byte	0x03, 0x19
        /*00aa*/ 	.short	0x003c


	//----- nvinfo : EIATTR_PARAM_CBANK
	.align		4
        /*00ac*/ 	.byte	0x04, 0x0a
        /*00ae*/ 	.short	(.L_33 - .L_32)
	.align		4
.L_32:
        /*00b0*/ 	.word	index@(.nv.constant0.triton_poi_fused__native_batch_norm_legit_no_training_convolution_relu_36)
        /*00b4*/ 	.short	0x0210
        /*00b6*/ 	.short	0x003c


	//----- nvinfo : EIATTR_SW_WAR
	.align		4
.L_33:
        /*00b8*/ 	.byte	0x04, 0x36
        /*00ba*/ 	.short	(.L_35 - .L_34)
.L_34:
        /*00bc*/ 	.word	0x00000008
.L_35:


//--------------------- .nv.callgraph             --------------------------
	.section	.nv.callgraph,"",@"SHT_CUDA_CALLGRAPH"
	.align	4
	.sectionentsize	8
	.align		4
        /*0000*/ 	.word	0x00000000
	.align		4
        /*0004*/ 	.word	0xffffffff
	.align		4
        /*0008*/ 	.word	0x00000000
	.align		4
        /*000c*/ 	.word	0xfffffffe
	.align		4
        /*0010*/ 	.word	0x00000000
	.align		4
        /*0014*/ 	.word	0xfffffffd
	.align		4
        /*0018*/ 	.word	0x00000000
	.align		4
        /*001c*/ 	.word	0xfffffffc


//--------------------- .nv.constant4             --------------------------
	.section	.nv.constant4,"a",@progbits
	.align	8
	.align		8
.nv.constant4:
        /*0000*/ 	.dword	_$_str
	.align		8
        /*0008*/ 	.dword	_$_str_$_2


//--------------------- .text.triton_poi_fused__native_batch_norm_legit_no_training_convolution_relu_36 --------------------------
	.section	.text.triton_poi_fused__native_batch_norm_legit_no_training_convolution_relu_36,"ax",@progbits
	.align	128
        .global         triton_poi_fused__native_batch_norm_legit_no_training_convolution_relu_36
        .type           triton_poi_fused__native_batch_norm_legit_no_training_convolution_relu_36,@function
        .size           triton_poi_fused__native_batch_norm_legit_no_training_convolution_relu_36,(.L_x_1 - triton_poi_fused__native_batch_norm_legit_no_training_convolution_relu_36)
        .other          triton_poi_fused__native_batch_norm_legit_no_training_convolution_relu_36,@"STO_CUDA_ENTRY STV_DEFAULT"
triton_poi_fused__native_batch_norm_legit_no_training_convolution_relu_36:
.text.triton_poi_fused__native_batch_norm_legit_no_training_convolution_relu_36:
[----:B------:R-:W-:Y:S01]  /*0000*/  LDC R1, c[0x0][0x28] ;  /* 0x00000a00ff017b82 */ /* 0x000fe20000000800 */
[----:B------:R-:W1:Y:S07]  /*0010*/  S2R R0, SR_TID.X ;  /* 0x0000000000007919 */ /* 0x000e6e0000002100 */
[----:B------:R-:W2:Y:S01]  /*0020*/  LDC.64 R4, c[0x0][0x228] ;  /* 0x00008a00ff047b82 */ /* 0x000ea20000000a00 */
[----:B------:R-:W-:Y:S01]  /*0030*/  ULDC.64 UR4, c[0x0][0x208] ;  /* 0x0000820000047ab9 */ /* 0x000fe20000000a00 */
[----:B------:R-:W3:Y:S06]  /*0040*/  S2R R3, SR_CTAID.X ;  /* 0x0000000000037919 */ /* 0x000eec0000002500 */
[----:B------:R-:W4:Y:S08]  /*0050*/  LDC.64 R20, c[0x0][0x210] ;  /* 0x00008400ff147b82 */ /* 0x000f300000000a00 */
[----:B------:R-:W5:Y:S08]  /*0060*/  LDC.64 R26, c[0x0][0x220] ;  /* 0x00008800ff1a7b82 */ /* 0x000f700000000a00 */
[----:B------:R-:W4:Y:S01]  /*0070*/  LDC.64 R18, c[0x0][0x230] ;  /* 0x00008c00ff127b82 */ /* 0x000f220000000a00 */
[----:B-1----:R-:W-:-:S02]  /*0080*/  SHF.L.U32 R0, R0, 0x2, RZ ;  /* 0x0000000200007819 */ /* 0x002fc400000006ff */
[----:B---3--:R-:W-:Y:S02]  /*0090*/  SHF.R.S32.HI R2, RZ, 0x15, R3 ;  /* 0x00000015ff027819 */ /* 0x008fe40000011403 */
[----:B------:R-:W-:Y:S02]  /*00a0*/  LOP3.LUT R0, R0, 0x1fc, RZ, 0xc0, !PT ;  /* 0x000001fc00007812 */ /* 0x000fe400078ec0ff */
[----:B------:R-:W-:Y:S02]  /*00b0*/  SGXT R2, R2, 0x1 ;  /* 0x000000010202781a */ /* 0x000fe40000000200 */
[----:B------:R-:W-:-:S04]  /*00c0*/  LEA R16, R3, R0, 0xa ;  /* 0x0000000003107211 */ /* 0x000fc800078e50ff */
[----:B------:R-:W-:-:S04]  /*00d0*/  LEA.HI R0, R2, R16, RZ, 0xa ;  /* 0x0000001002007211 */ /* 0x000fc800078f50ff */
[----:B------:R-:W-:-:S04]  /*00e0*/  SHF.R.S32.HI R0, RZ, 0xa, R0 ;  /* 0x0000000aff007819 */ /* 0x000fc80000011400 */
[----:B------:R-:W-:-:S04]  /*00f0*/  LEA.HI R3, R0, R0, RZ, 0x6 ;  /* 0x0000000000037211 */ /* 0x000fc800078f30ff */
[----:B------:R-:W-:-:S04]  /*0100*/  LOP3.LUT R3, R3, 0xffffffc0, RZ, 0xc0, !PT ;  /* 0xffffffc003037812 */ /* 0x000fc800078ec0ff */
[----:B------:R-:W-:-:S05]  /*0110*/  IADD3 R7, R0, -R3, RZ ;  /* 0x8000000300077210 */ /* 0x000fca0007ffe0ff */
[----:B--2---:R-:W-:Y:S01]  /*0120*/  IMAD.WIDE R22, R7, 0x4, R4 ;  /* 0x0000000407167825 */ /* 0x004fe200078e0204 */
[----:B------:R-:W-:-:S05]  /*0130*/  IADD3 R17, R16, 0x200, RZ ;  /* 0x0000020010117810 */ /* 0x000fca0007ffe0ff */
[----:B------:R-:W2:Y:S01]  /*0140*/  LDG.E.EL R22, desc[UR4][R22.64] ;  /* 0x0000000416167981 */ /* 0x000ea2000c2e1900 */
[----:B------:R-:W-:-:S04]  /*0150*/  LEA.HI R2, R2, R17, RZ, 0xa ;  /* 0x0000001102027211 */ /* 0x000fc800078f50ff */
[----:B------:R-:W-:Y:S02]  /*0160*/  SHF.R.S32.HI R25, RZ, 0xa, R2 ;  /* 0x0000000aff197819 */ /* 0x000fe40000011402 */
[----:B------:R-:W1:Y:S02]  /*0170*/  LDC.64 R2, c[0x0][0x218] ;  /* 0x00008600ff027b82 */ /* 0x000e640000000a00 */
[----:B------:R-:W-:-:S04]  /*0180*/  LEA.HI R0, R25, R25, RZ, 0x6 ;  /* 0x0000001919007211 */ /* 0x000fc800078f30ff */
[----:B------:R-:W-:-:S04]  /*0190*/  LOP3.LUT R0, R0, 0xffffffc0, RZ, 0xc0, !PT ;  /* 0xffffffc000007812 */ /* 0x000fc800078ec0ff */
[----:B------:R-:W-:-:S05]  /*01a0*/  IADD3 R25, R25, -R0, RZ ;  /* 0x8000000019197210 */ /* 0x000fca0007ffe0ff */
[----:B------:R-:W-:Y:S02]  /*01b0*/  IMAD.WIDE R8, R25, 0x4, R4 ;  /* 0x0000000419087825 */ /* 0x000fe400078e0204 */
[----:B------:R-:W3:Y:S03]  /*01c0*/  LDC.64 R4, c[0x0][0x238] ;  /* 0x00008e00ff047b82 */ /* 0x000ee60000000a00 */
[----:B------:R1:W2:Y:S01]  /*01d0*/  LDG.E.EL R23, desc[UR4][R8.64] ;  /* 0x0000000408177981 */ /* 0x0002a2000c2e1900 */
[----:B----4-:R-:W-:-:S04]  /*01e0*/  IMAD.WIDE R20, R16, 0x4, R20 ;  /* 0x0000000410147825 */ /* 0x010fc800078e0214 */
[C---:B-1----:R-:W-:Y:S01]  /*01f0*/  IMAD.WIDE R10, R7.reuse, 0x4, R2 ;  /* 0x00000004070a7825 */ /* 0x042fe200078e0202 */
[----:B------:R-:W4:Y:S03]  /*0200*/  LDG.E.128 R12, desc[UR4][R20.64] ;  /* 0x00000004140c7981 */ /* 0x000f26000c1e1d00 */
[C---:B-----5:R-:W-:Y:S01]  /*0210*/  IMAD.WIDE R28, R7.reuse, 0x4, R26 ;  /* 0x00000004071c7825 */ /* 0x060fe200078e021a */
[----:B------:R-:W4:Y:S04]  /*0220*/  LDG.E.EL R6, desc[UR4][R10.64] ;  /* 0x000000040a067981 */ /* 0x000f28000c2e1900 */
[----:B------:R3:W5:Y:S01]  /*0230*/  LDG.E.EL R0, desc[UR4][R28.64] ;  /* 0x000000041c007981 */ /* 0x000762000c2e1900 */
[----:B0-----:R-:W-:-:S04]  /*0240*/  IMAD.WIDE R8, R7, 0x4, R18 ;  /* 0x0000000407087825 */ /* 0x001fc800078e0212 */
[----:B---3--:R-:W-:Y:S02]  /*0250*/  IMAD.WIDE R28, R7, 0x4, R4 ;  /* 0x00000004071c7825 */ /* 0x008fe400078e0204 */
[----:B------:R-:W3:Y:S04]  /*0260*/  LDG.E.EL R7, desc[UR4][R8.64] ;  /* 0x0000000408077981 */ /* 0x000ee8000c2e1900 */
[----:B------:R0:W3:Y:S01]  /*0270*/  LDG.E.EL R24, desc[UR4][R28.64] ;  /* 0x000000041c187981 */ /* 0x0000e2000c2e1900 */
[----:B------:R-:W-:-:S04]  /*0280*/  IMAD.WIDE R2, R25, 0x4, R2 ;  /* 0x0000000419027825 */ /* 0x000fc800078e0202 */
[C---:B------:R-:W-:Y:S01]  /*0290*/  IMAD.WIDE R26, R25.reuse, 0x4, R26 ;  /* 0x00000004191a7825 */ /* 0x040fe200078e021a */
[----:B------:R-:W3:Y:S04]  /*02a0*/  LDG.E.128 R8, desc[UR4][R20.64+0x800] ;  /* 0x0008000414087981 */ /* 0x000ee8000c1e1d00 */
[----:B------:R-:W3:Y:S01]  /*02b0*/  LDG.E.EL R3, desc[UR4][R2.64] ;  /* 0x0000000402037981 */ /* 0x000ee2000c2e1900 */
[----:B------:R-:W-:-:S04]  /*02c0*/  IMAD.WIDE R18, R25, 0x4, R18 ;  /* 0x0000000419127825 */ /* 0x000fc800078e0212 */
[----:B------:R-:W-:Y:S02]  /*02d0*/  IMAD.WIDE R4, R25, 0x4, R4 ;  /* 0x0000000419047825 */ /* 0x000fe400078e0204 */
[----:B------:R1:W3:Y:S04]  /*02e0*/  LDG.E.EL R19, desc[UR4][R18.64] ;  /* 0x0000000412137981 */ /* 0x0002e8000c2e1900 */
[----:B------:R0:W3:Y:S04]  /*02f0*/  LDG.E.EL R2, desc[UR4][R26.64] ;  /* 0x000000041a027981 */ /* 0x0000e8000c2e1900 */
[----:B------:R0:W3:Y:S01]  /*0300*/  LDG.E.EL R4, desc[UR4][R4.64] ;  /* 0x0000000404047981 */ /* 0x0000e2000c2e1900 */
[----:B--2---:R-:W-:-:S04]  /*0310*/  FADD R25, R22, 9.9999997473787516356e-06 ;  /* 0x3727c5ac16197421 */ /* 0x004fc80000000000 */
[----:B0-----:R-:W0:Y:S02]  /*0320*/  MUFU.SQRT R28, R25 ;  /* 0x00000019001c7308 */ /* 0x001e240000002000 */
[C---:B0-----:R-:W-:Y:S02]  /*0330*/  FSETP.GT.AND P0, PT, R28.reuse, 8.50705917302346158658e+37, PT ;  /* 0x7e8000001c00780b */ /* 0x041fe40003f04000 */
[----:B------:R-:W-:Y:S01]  /*0340*/  FSETP.GEU.AND P1, PT, R28, 1.175494350822287508e-38, PT ;  /* 0x008000001c00780b */ /* 0x000fe20003f2e000 */
[----:B------:R-:W-:Y:S01]  /*0350*/  FADD R23, R23, 9.9999997473787516356e-06 ;  /* 0x3727c5ac17177421 */ /* 0x000fe20000000000 */
[----:B------:R-:W-:-:S03]  /*0360*/  HFMA2.MMA R22, -RZ, RZ, 1.625, 0 ;  /* 0x3e800000ff167435 */ /* 0x000fc600000001ff */
[----:B-1----:R-:W0:Y:S06]  /*0370*/  MUFU.SQRT R18, R23 ;  /* 0x0000001700127308 */ /* 0x002e2c0000002000 */
[----:B------:R-:W-:-:S04]  /*0380*/  @P0 FMUL R28, R28, 0.25 ;  /* 0x3e8000001c1c0820 */ /* 0x000fc80000400000 */
[----:B------:R-:W-:Y:S01]  /*0390*/  @!P1 FMUL R28, R28, 16777216 ;  /* 0x4b8000001c1c9820 */ /* 0x000fe20000400000 */
[----:B------:R-:W-:-:S05]  /*03a0*/  FSEL R27, R22, 1, P0 ;  /* 0x3f800000161b7808 */ /* 0x000fca0000000000 */
[----:B------:R-:W1:Y:S01]  /*03b0*/  MUFU.RCP R28, R28 ;  /* 0x0000001c001c7308 */ /* 0x000e620000001000 */
[----:B------:R-:W-:Y:S01]  /*03c0*/  @!P1 FMUL R27, R27, 16777216 ;  /* 0x4b8000001b1b9820 */ /* 0x000fe20000400000 */
[C---:B0-----:R-:W-:Y:S02]  /*03d0*/  FSETP.GT.AND P0, PT, R18.reuse, 8.50705917302346158658e+37, PT ;  /* 0x7e8000001200780b */ /* 0x041fe40003f04000 */
[----:B------:R-:W-:Y:S01]  /*03e0*/  FSETP.GEU.AND P1, PT, R18, 1.175494350822287508e-38, PT ;  /* 0x008000001200780b */ /* 0x000fe20003f2e000 */
[--C-:B----4-:R-:W-:Y:S01]  /*03f0*/  FADD R13, R13, R6.reuse ;  /* 0x000000060d0d7221 */ /* 0x110fe20000000000 */
[--C-:B------:R-:W-:Y:S01]  /*0400*/  FADD R12, R12, R6.reuse ;  /* 0x000000060c0c7221 */ /* 0x100fe20000000000 */
[--C-:B------:R-:W-:Y:S01]  /*0410*/  FADD R15, R15, R6.reuse ;  /* 0x000000060f0f7221 */ /* 0x100fe20000000000 */
[----:B------:R-:W-:Y:S01]  /*0420*/  FADD R14, R14, R6 ;  /* 0x000000060e0e7221 */ /* 0x000fe20000000000 */
[C---:B-----5:R-:W-:Y:S01]  /*0430*/  FADD R26, -R0.reuse, R13 ;  /* 0x0000000d001a7221 */ /* 0x060fe20000000100 */
[----:B------:R-:W-:Y:S01]  /*0440*/  FADD R6, -R0, R12 ;  /* 0x0000000c00067221 */ /* 0x000fe20000000100 */
[----:B-1----:R-:W-:Y:S01]  /*0450*/  FMUL R5, R28, R27 ;  /* 0x0000001b1c057220 */ /* 0x002fe20000400000 */
[C---:B------:R-:W-:Y:S01]  /*0460*/  FADD R28, -R0.reuse, R15 ;  /* 0x0000000f001c7221 */ /* 0x040fe20000000100 */
[----:B------:R-:W-:Y:S01]  /*0470*/  FADD R0, -R0, R14 ;  /* 0x0000000e00007221 */ /* 0x000fe20000000100 */
[----:B------:R-:W-:Y:S01]  /*0480*/  SHF.R.S32.HI R25, RZ, 0x1f, R16 ;  /* 0x0000001fff197819 */ /* 0x000fe20000011410 */
[----:B------:R-:W-:Y:S01]  /*0490*/  @P0 FMUL R18, R18, 0.25 ;  /* 0x3e80000012120820 */ /* 0x000fe20000400000 */
[C---:B------:R-:W-:Y:S01]  /*04a0*/  FMUL R26, R5.reuse, R26 ;  /* 0x0000001a051a7220 */ /* 0x040fe20000400000 */
[C---:B------:R-:W-:Y:S01]  /*04b0*/  FMUL R29, R5.reuse, R6 ;  /* 0x00000006051d7220 */ /* 0x040fe20000400000 */
[C---:B------:R-:W-:Y:S01]  /*04c0*/  FMUL R27, R5.reuse, R0 ;  /* 0x00000000051b7220 */ /* 0x040fe20000400000 */
[----:B------:R-:W-:Y:S01]  /*04d0*/  FMUL R23, R5, R28 ;  /* 0x0000001c05177220 */ /* 0x000fe20000400000 */
[----:B------:R-:W-:Y:S01]  /*04e0*/  LEA.HI R25, R25, R16, RZ, 0x10 ;  /* 0x0000001019197211 */ /* 0x000fe200078f80ff */
[----:B------:R-:W-:Y:S01]  /*04f0*/  @!P1 FMUL R18, R18, 16777216 ;  /* 0x4b80000012129820 */ /* 0x000fe20000400000 */
[C-C-:B---3--:R-:W-:Y:S01]  /*0500*/  FFMA R5, R7.reuse, R26, R24.reuse ;  /* 0x0000001a07057223 */ /* 0x148fe20000000018 */
[C-C-:B------:R-:W-:Y:S01]  /*0510*/  FFMA R0, R7.reuse, R29, R24.reuse ;  /* 0x0000001d07007223 */ /* 0x140fe20000000018 */
[C-C-:B------:R-:W-:Y:S01]  /*0520*/  FFMA R6, R7.reuse, R27, R24.reuse ;  /* 0x0000001b07067223 */ /* 0x140fe20000000018 */
[----:B------:R-:W-:Y:S01]  /*0530*/  SHF.R.S32.HI R26, RZ, 0x1f, R17 ;  /* 0x0000001fff1a7819 */ /* 0x000fe20000011411 */
[----:B------:R-:W-:Y:S01]  /*0540*/  FFMA R7, R7, R23, R24 ;  /* 0x0000001707077223 */ /* 0x000fe20000000018 */
[----:B------:R-:W-:Y:S01]  /*0550*/  LOP3.LUT R23, R25, 0xffff0000, RZ, 0xc0, !PT ;  /* 0xffff000019177812 */ /* 0x000fe200078ec0ff */
[----:B------:R-:W0:Y:S01]  /*0560*/  MUFU.RCP R18, R18 ;  /* 0x0000001200127308 */ /* 0x000e220000001000 */
[----:B------:R-:W-:-:S02]  /*0570*/  LEA.HI R26, R26, R17, RZ, 0x10 ;  /* 0x000000111a1a7211 */ /* 0x000fc400078f80ff */
[----:B------:R-:W-:Y:S02]  /*0580*/  IADD3 R24, R16, -R23, RZ ;  /* 0x8000001710187210 */ /* 0x000fe40007ffe0ff */
[----:B------:R-:W-:Y:S02]  /*0590*/  SHF.R.S32.HI R23, RZ, 0x10, R25 ;  /* 0x00000010ff177819 */ /* 0x000fe40000011419 */
[----:B------:R-:W-:Y:S02]  /*05a0*/  LOP3.LUT R16, R26, 0xffff0000, RZ, 0xc0, !PT ;  /* 0xffff00001a107812 */ /* 0x000fe400078ec0ff */
[----:B------:R-:W-:Y:S01]  /*05b0*/  FSEL R27, R22, 1, P0 ;  /* 0x3f800000161b7808 */ /* 0x000fe20000000000 */
[----:B------:R-:W-:Y:S01]  /*05c0*/  IMAD R23, R23, 0x50000, R24 ;  /* 0x0005000017177824 */ /* 0x000fe200078e0218 */
[----:B------:R-:W-:Y:S01]  /*05d0*/  IADD3 R16, R17, -R16, RZ ;  /* 0x8000001011107210 */ /* 0x000fe20007ffe0ff */
[----:B------:R-:W1:Y:S01]  /*05e0*/  LDC.64 R24, c[0x0][0x240] ;  /* 0x00009000ff187b82 */ /* 0x000e620000000a00 */
[----:B------:R-:W-:Y:S01]  /*05f0*/  SHF.R.S32.HI R17, RZ, 0x10, R26 ;  /* 0x00000010ff117819 */ /* 0x000fe2000001141a */
[----:B------:R-:W-:Y:S01]  /*0600*/  @!P1 FMUL R27, R27, 16777216 ;  /* 0x4b8000001b1b9820 */ /* 0x000fe20000400000 */
[--C-:B------:R-:W-:Y:S01]  /*0610*/  FADD R9, R9, R3.reuse ;  /* 0x0000000309097221 */ /* 0x100fe20000000000 */
[--C-:B------:R-:W-:Y:S01]  /*0620*/  FADD R8, R8, R3.reuse ;  /* 0x0000000308087221 */ /* 0x100fe20000000000 */
[----:B------:R-:W-:Y:S01]  /*0630*/  FADD R10, R10, R3 ;  /* 0x000000030a0a7221 */ /* 0x000fe20000000000 */
[----:B------:R-:W-:-:S02]  /*0640*/  IMAD R17, R17, 0x50000, R16 ;  /* 0x0005000011117824 */ /* 0x000fc400078e0210 */
[----:B------:R-:W-:Y:S01]  /*0650*/  FADD R11, R11, R3 ;  /* 0x000000030b0b7221 */ /* 0x000fe20000000000 */
[----:B0-----:R-:W-:Y:S01]  /*0660*/  FMUL R16, R18, R27 ;  /* 0x0000001b12107220 */ /* 0x001fe20000400000 */
[C---:B------:R-:W-:Y:S01]  /*0670*/  FADD R27, -R2.reuse, R9 ;  /* 0x00000009021b7221 */ /* 0x040fe20000000100 */
[C---:B------:R-:W-:Y:S01]  /*0680*/  FADD R3, -R2.reuse, R8 ;  /* 0x0000000802037221 */ /* 0x040fe20000000100 */
[C---:B------:R-:W-:Y:S01]  /*0690*/  FADD R29, -R2.reuse, R10 ;  /* 0x0000000a021d7221 */ /* 0x040fe20000000100 */
[----:B------:R-:W-:Y:S01]  /*06a0*/  FADD R2, -R2, R11 ;  /* 0x0000000b02027221 */ /* 0x000fe20000000100 */
[C---:B------:R-:W-:Y:S01]  /*06b0*/  FMUL R18, R16.reuse, R27 ;  /* 0x0000001b10127220 */ /* 0x040fe20000400000 */
[C---:B------:R-:W-:Y:S01]  /*06c0*/  FMUL R22, R16.reuse, R3 ;  /* 0x0000000310167220 */ /* 0x040fe20000400000 */
[C---:B------:R-:W-:Y:S01]  /*06d0*/  FMUL R29, R16.reuse, R29 ;  /* 0x0000001d101d7220 */ /* 0x040fe20000400000 */
[----:B------:R-:W-:Y:S01]  /*06e0*/  FMUL R27, R16, R2 ;  /* 0x00000002101b7220 */ /* 0x000fe20000400000 */
[C-C-:B------:R-:W-:Y:S01]  /*06f0*/  FFMA R3, R19.reuse, R18, R4.reuse ;  /* 0x0000001213037223 */ /* 0x140fe20000000004 */
[C-C-:B------:R-:W-:Y:S01]  /*0700*/  FFMA R2, R19.reuse, R22, R4.reuse ;  /* 0x0000001613027223 */ /* 0x140fe20000000004 */
[C-C-:B------:R-:W-:Y:S01]  /*0710*/  FFMA R18, R19.reuse, R29, R4.reuse ;  /* 0x0000001d13127223 */ /* 0x140fe20000000004 */
[----:B------:R-:W-:Y:S01]  /*0720*/  FFMA R19, R19, R27, R4 ;  /* 0x0000001b13137223 */ /* 0x000fe20000000004 */
[----:B------:R-:W-:-:S02]  /*0730*/  FSETP.GEU.AND P6, PT, R7, RZ, PT ;  /* 0x000000ff0700720b */ /* 0x000fc40003fce000 */
[----:B------:R-:W-:Y:S02]  /*0740*/  FSETP.GEU.AND P0, PT, R6, RZ, PT ;  /* 0x000000ff0600720b */ /* 0x000fe40003f0e000 */
[----:B------:R-:W-:Y:S02]  /*0750*/  FSETP.GEU.AND P1, PT, R5, RZ, PT ;  /* 0x000000ff0500720b */ /* 0x000fe40003f2e000 */
[----:B------:R-:W-:Y:S02]  /*0760*/  FSETP.GEU.AND P2, PT, R0, RZ, PT ;  /* 0x000000ff0000720b */ /* 0x000fe40003f4e000 */
[----:B------:R-:W-:Y:S02]  /*0770*/  SEL R7, R7, RZ, P6 ;  /* 0x000000ff07077207 */ /* 0x000fe40003000000 */
[----:B------:R-:W-:Y:S02]  /*0780*/  FSETP.GEU.AND P3, PT, R19, RZ, PT ;  /* 0x000000ff1300720b */ /* 0x000fe40003f6e000 */
[----:B------:R-:W-:-:S02]  /*0790*/  FSETP.GEU.AND P4, PT, R18, RZ, PT ;  /* 0x000000ff1200720b */ /* 0x000fc40003f8e000 */
[----:B------:R-:W-:Y:S02]  /*07a0*/  FSETP.GEU.AND P5, PT, R3, RZ, PT ;  /* 0x000000ff0300720b */ /* 0x000fe40003fae000 */
[----:B------:R-:W-:Y:S01]  /*07b0*/  FSETP.GEU.AND P6, PT, R2, RZ, PT ;  /* 0x000000ff0200720b */ /* 0x000fe20003fce000 */
[--C-:B-1----:R-:W-:Y:S01]  /*07c0*/  IMAD.WIDE R22, R23, 0x4, R24.reuse ;  /* 0x0000000417167825 */ /* 0x102fe200078e0218 */
[----:B------:R-:W-:Y:S02]  /*07d0*/  SEL R6, R6, RZ, P0 ;  /* 0x000000ff06067207 */ /* 0x000fe40000000000 */
[----:B------:R-:W-:Y:S01]  /*07e0*/  SEL R5, R5, RZ, P1 ;  /* 0x000000ff05057207 */ /* 0x000fe20000800000 */
[----:B------:R-:W-:Y:S01]  /*07f0*/  IMAD.WIDE R24, R17, 0x4, R24 ;  /* 0x0000000411187825 */ /* 0x000fe200078e0218 */
[----:B------:R-:W-:Y:S02]  /*0800*/  SEL R4, R0, RZ, P2 ;  /* 0x000000ff00047207 */ /* 0x000fe40001000000 */
[----:B------:R-:W-:-:S02]  /*0810*/  SEL R19, R19, RZ, P3 ;  /* 0x000000ff13137207 */ /* 0x000fc40001800000 */
[----:B------:R-:W-:Y:S02]  /*0820*/  SEL R18, R18, RZ, P4 ;  /* 0x000000ff12127207 */ /* 0x000fe40002000000 */
[----:B------:R-:W-:Y:S02]  /*0830*/  SEL R17, R3, RZ, P5 ;  /* 0x000000ff03117207 */ /* 0x000fe40002800000 */
[----:B------:R-:W-:Y:S01]  /*0840*/  SEL R16, R2, RZ, P6 ;  /* 0x000000ff02107207 */ /* 0x000fe20003000000 */
[----:B------:R-:W-:Y:S04]  /*0850*/  STG.E.128 desc[UR4][R20.64], R12 ;  /* 0x0000000c14007986 */ /* 0x000fe8000c101d04 */
[----:B------:R-:W-:Y:S04]  /*0860*/  STG.E.128 desc[UR4][R20.64+0x800], R8 ;  /* 0x0008000814007986 */ /* 0x000fe8000c101d04 */
[----:B------:R-:W-:Y:S04]  /*0870*/  STG.E.128 desc[UR4][R22.64], R4 ;  /* 0x0000000416007986 */ /* 0x000fe8000c101d04 */
[----:B------:R-:W-:Y:S01]  /*0880*/  STG.E.128 desc[UR4][R24.64], R16 ;  /* 0x0000001018007986 */ /* 0x000fe2000c101d04 */
[----:B------:R-:W-:Y:S05]  /*0890*/  EXIT ;  /* 0x000000000000794d */ /* 0x000fea0003800000 */
.L_x_0:
[----:B------:R-:W-:-:S00]  /*08a0*/  BRA `(.L_x_0) ;  /* 0xfffffffc00fc7947 */ /* 0x000fc0000383ffff */
[----:B------:R-:W-:-:S00]  /*08b0*/  NOP ;  /* 0x0000000000007918 */ /* 0x000fc00000000000 */
        /* <DEDUP_REMOVED lines=12> */
.L_x_1:


//--------------------- .nv.global.init           --------------------------
	.section	.nv.global.init,"aw",@progbits
.nv.global.init:
	.type		_$_str,@object
	.size		_$_str,(_$_str_$_2 - _$_str)
_$_str:
        /*0000*/ 	.byte	0x5f, 0x5f, 0x43, 0x55, 0x44, 0x41, 0x5f, 0x46, 0x54, 0x5a, 0x00
	.type		_$_str_$_2,@object
	.size		_$_str_$_2,(.L_1 - _$_str_$_2)
_$_str_$_2:
        /*000b*/ 	.byte	0x5f, 0x5f, 0x43, 0x55, 0x44, 0x41, 0x5f, 0x50, 0x52, 0x45, 0x43, 0x5f, 0x53, 0x51, 0x52, 0x54
        /*001b*/ 	.byte	0x00
.L_1:


//--------------------- .nv.constant0.triton_poi_fused__native_batch_norm_legit_no_training_convolution_relu_36 --------------------------
	.section	.nv.constant0.triton_poi_fused__native_batch_norm_legit_no_training_convolution_relu_36,"a",@progbits
	.sectionflags	@""
	.align	4
.nv.constant0.triton_poi_fused__native_batch_norm_legit_no_training_convolution_relu_36:
	.zero		588
